	.headerflags	@"EF_CUDA_TEXMODE_UNIFIED EF_CUDA_64BIT_ADDRESS EF_CUDA_ACCELERATORS EF_CUDA_SM90 EF_CUDA_VIRTUAL_SM(EF_CUDA_SM90)"
	.elftype	@"ET_EXEC"


//--------------------- .nv.info                  --------------------------
	.section	.nv.info,"",@"SHT_CUDA_INFO"
	.align	4


	//----- nvinfo : EIATTR_REGCOUNT
	.align		4
        /*0000*/ 	.byte	0x04, 0x2f
        /*0002*/ 	.short	(.L_3 - .L_2)
	.align		4
.L_2:
        /*0004*/ 	.word	index@(triton_poi_fused__native_batch_norm_legit_no_training_6)
        /*0008*/ 	.word	0x00000012


	//----- nvinfo : EIATTR_MIN_STACK_SIZE
	.align		4
.L_3:
        /*000c*/ 	.byte	0x04, 0x12
        /*000e*/ 	.short	(.L_5 - .L_4)
	.align		4
.L_4:
        /*0010*/ 	.word	index@(triton_poi_fused__native_batch_norm_legit_no_training_6)
        /*0014*/ 	.word	0x00000000


	//----- nvinfo : EIATTR_FRAME_SIZE
	.align		4
.L_5:
        /*0018*/ 	.byte	0x04, 0x11
        /*001a*/ 	.short	(.L_7 - .L_6)
	.align		4
.L_6:
        /*001c*/ 	.word	index@(triton_poi_fused__native_batch_norm_legit_no_training_6)
        /*0020*/ 	.word	0x00000000


	//----- nvinfo : EIATTR_MIN_STACK_SIZE
	.align		4
.L_7:
        /*0024*/ 	.byte	0x04, 0x12
        /*0026*/ 	.short	(.L_9 - .L_8)
	.align		4
.L_8:
        /*0028*/ 	.word	index@(triton_poi_fused__native_batch_norm_legit_no_training_6)
        /*002c*/ 	.word	0x00000000
.L_9:


//--------------------- .nv.info.triton_poi_fused__native_batch_norm_legit_no_training_6 --------------------------
	.section	.nv.info.triton_poi_fused__native_batch_norm_legit_no_training_6,"",@"SHT_CUDA_INFO"
	.sectionflags	@""
	.align	4


	//----- nvinfo : EIATTR_CUDA_API_VERSION
	.align		4
        /*0000*/ 	.byte	0x04, 0x37
        /*0002*/ 	.short	(.L_11 - .L_10)
.L_10:
        /*0004*/ 	.word	0x0000007c


	//----- nvinfo : EIATTR_KPARAM_INFO
	.align		4
.L_11:
        /*0008*/ 	.byte	0x04, 0x17
        /*000a*/ 	.short	(.L_13 - .L_12)
.L_12:
        /*000c*/ 	.word	0x00000000
        /*0010*/ 	.short	0x0006
        /*0012*/ 	.short	0x0030
        /*0014*/ 	.byte	0x00, 0xf0, 0x11, 0x00


	//----- nvinfo : EIATTR_KPARAM_INFO
	.align		4
.L_13:
        /*0018*/ 	.byte	0x04, 0x17
        /*001a*/ 	.short	(.L_15 - .L_14)
.L_14:
        /*001c*/ 	.word	0x00000000
        /*0020*/ 	.short	0x0005
        /*0022*/ 	.short	0x0028
        /*0024*/ 	.byte	0x00, 0xf4, 0x21, 0x00


	//----- nvinfo : EIATTR_KPARAM_INFO
	.align		4
.L_15:
        /*0028*/ 	.byte	0x04, 0x17
        /*002a*/ 	.short	(.L_17 - .L_16)
.L_16:
        /*002c*/ 	.word	0x00000000
        /*0030*/ 	.short	0x0004
        /*0032*/ 	.short	0x0020
        /*0034*/ 	.byte	0x00, 0xf4, 0x21, 0x00


	//----- nvinfo : EIATTR_KPARAM_INFO
	.align		4
.L_17:
        /*0038*/ 	.byte	0x04, 0x17
        /*003a*/ 	.short	(.L_19 - .L_18)
.L_18:
        /*003c*/ 	.word	0x00000000
        /*0040*/ 	.short	0x0003
        /*0042*/ 	.short	0x0018
        /*0044*/ 	.byte	0x00, 0xf4, 0x21, 0x00


	//----- nvinfo : EIATTR_KPARAM_INFO
	.align		4
.L_19:
        /*0048*/ 	.byte	0x04, 0x17
        /*004a*/ 	.short	(.L_21 - .L_20)
.L_20:
        /*004c*/ 	.word	0x00000000
        /*0050*/ 	.short	0x0002
        /*0052*/ 	.short	0x0010
        /*0054*/ 	.byte	0x00, 0xf4, 0x21, 0x00


	//----- nvinfo : EIATTR_KPARAM_INFO
	.align		4
.L_21:
        /*0058*/ 	.byte	0x04, 0x17
        /*005a*/ 	.short	(.L_23 - .L_22)
.L_22:
        /*005c*/ 	.word	0x00000000
        /*0060*/ 	.short	0x0001
        /*0062*/ 	.short	0x0008
        /*0064*/ 	.byte	0x00, 0xf4, 0x21, 0x00


	//----- nvinfo : EIATTR_KPARAM_INFO
	.align		4
.L_23:
        /*0068*/ 	.byte	0x04, 0x17
        /*006a*/ 	.short	(.L_25 - .L_24)
.L_24:
        /*006c*/ 	.word	0x00000000
        /*0070*/ 	.short	0x0000
        /*0072*/ 	.short	0x0000
        /*0074*/ 	.byte	0x00, 0xf4, 0x21, 0x00


	//----- nvinfo : EIATTR_SPARSE_MMA_MASK
	.align		4
.L_25:
        /*0078*/ 	.byte	0x03, 0x50
        /*007a*/ 	.short	0x0000


	//----- nvinfo : EIATTR_MAXREG_COUNT
	.align		4
        /*007c*/ 	.byte	0x03, 0x1b
        /*007e*/ 	.short	0x00ff


	//----- nvinfo : EIATTR_EXIT_INSTR_OFFSETS
	.align		4
        /*0080*/ 	.byte	0x04, 0x1c
        /*0082*/ 	.short	(.L_27 - .L_26)


	//   ....[0]....
.L_26:
        /*0084*/ 	.word	0x000002d0


	//   ....[1]....
        /*0088*/ 	.word	0x000002f0


	//----- nvinfo : EIATTR_REQNTID
	.align		4
.L_27:
        /*008c*/ 	.byte	0x04, 0x10
        /*008e*/ 	.short	(.L_29 - .L_28)
.L_28:
        /*0090*/ 	.word	0x00000080
        /*0094*/ 	.word	0x00000001
        /*0098*/ 	.word	0x00000001


	//----- nvinfo : EIATTR_CBANK_PARAM_SIZE
	.align		4
.L_29:
        /*009c*/ 	.byte	0x03, 0x19
        /*009e*/ 	.short	0x0034


	//----- nvinfo : EIATTR_PARAM_CBANK
	.align		4
        /*00a0*/ 	.byte	0x04, 0x0a
        /*00a2*/ 	.short	(.L_31 - .L_30)
	.align		4
.L_30:
        /*00a4*/ 	.word	index@(.nv.constant0.triton_poi_fused__native_batch_norm_legit_no_training_6)
        /*00a8*/ 	.short	0x0210
        /*00aa*/ 	.short	0x0034


	//----- nvinfo : EIATTR_SW_WAR
	.align		4
.L_31:
        /*00ac*/ 	.byte	0x04, 0x36
        /*00ae*/ 	.short	(.L_33 - .L_32)
.L_32:
        /*00b0*/ 	.word	0x00000008
.L_33:


//--------------------- .nv.callgraph             --------------------------
	.section	.nv.callgraph,"",@"SHT_CUDA_CALLGRAPH"
	.align	4
	.sectionentsize	8
	.align		4
        /*0000*/ 	.word	0x00000000
	.align		4
        /*0004*/ 	.word	0xffffffff
	.align		4
        /*0008*/ 	.word	0x00000000
	.align		4
        /*000c*/ 	.word	0xfffffffe
	.align		4
        /*0010*/ 	.word	0x00000000
	.align		4
        /*0014*/ 	.word	0xfffffffd
	.align		4
        /*0018*/ 	.word	0x00000000
	.align		4
        /*001c*/ 	.word	0xfffffffc


//--------------------- .nv.constant4             --------------------------
	.section	.nv.constant4,"a",@progbits
	.align	8
	.align		8
.nv.constant4:
        /*0000*/ 	.dword	_$_str
	.align		8
        /*0008*/ 	.dword	_$_str_$_2


//--------------------- .text.triton_poi_fused__native_batch_norm_legit_no_training_6 --------------------------
	.section	.text.triton_poi_fused__native_batch_norm_legit_no_training_6,"ax",@progbits
	.align	128
        .global         triton_poi_fused__native_batch_norm_legit_no_training_6
        .type           triton_poi_fused__native_batch_norm_legit_no_training_6,@function
        .size           triton_poi_fused__native_batch_norm_legit_no_training_6,(.L_x_1 - triton_poi_fused__native_batch_norm_legit_no_training_6)
        .other          triton_poi_fused__native_batch_norm_legit_no_training_6,@"STO_CUDA_ENTRY STV_DEFAULT"
triton_poi_fused__native_batch_norm_legit_no_training_6:
.text.triton_poi_fused__native_batch_norm_legit_no_training_6:
[----:B------:R-:W0:Y:S01]  /*0000*/  LDC R1, c[0x0][0x28] ;  /* 0x00000a00ff017b82 */ /* 0x000e220000000800 */
[----:B------:R-:W1:Y:S07]  /*0010*/  S2R R0, SR_TID.X ;  /* 0x0000000000007919 */ /* 0x000e6e0000002100 */
[----:B------:R-:W2:Y:S01]  /*0020*/  LDC.64 R8, c[0x0][0x220] ;  /* 0x00008800ff087b82 */ /* 0x000ea20000000a00 */
[----:B------:R-:W-:Y:S01]  /*0030*/  HFMA2.MMA R14, -RZ, RZ, 0, 0 ;  /* 0x00000000ff0e7435 */ /* 0x000fe200000001ff */
[----:B------:R-:W-:Y:S01]  /*0040*/  ULDC.64 UR4, c[0x0][0x208] ;  /* 0x0000820000047ab9 */ /* 0x000fe20000000a00 */
[----:B------:R-:W3:Y:S05]  /*0050*/  S2R R3, SR_CTAID.X ;  /* 0x0000000000037919 */ /* 0x000eea0000002500 */
[----:B------:R-:W4:Y:S08]  /*0060*/  LDC.64 R4, c[0x0][0x210] ;  /* 0x00008400ff047b82 */ /* 0x000f300000000a00 */
[----:B------:R-:W5:Y:S08]  /*0070*/  LDC.64 R6, c[0x0][0x218] ;  /* 0x00008600ff067b82 */ /* 0x000f700000000a00 */
[----:B------:R-:W5:Y:S01]  /*0080*/  LDC.64 R10, c[0x0][0x228] ;  /* 0x00008a00ff0a7b82 */ /* 0x000f620000000a00 */
[----:B-1----:R-:W-:-:S07]  /*0090*/  LOP3.LUT R0, R0, 0x7f, RZ, 0xc0, !PT ;  /* 0x0000007f00007812 */ /* 0x002fce00078ec0ff */
[----:B------:R-:W1:Y:S01]  /*00a0*/  LDC.64 R12, c[0x0][0x230] ;  /* 0x00008c00ff0c7b82 */ /* 0x000e620000000a00 */
[----:B---3--:R-:W-:-:S04]  /*00b0*/  LEA R0, R3, R0, 0x7 ;  /* 0x0000000003007211 */ /* 0x008fc800078e38ff */
[C---:B------:R-:W-:Y:S01]  /*00c0*/  ISETP.GE.AND P2, PT, R0.reuse, 0x5460, PT ;  /* 0x000054600000780c */ /* 0x040fe20003f46270 */
[----:B------:R-:W-:-:S05]  /*00d0*/  IMAD.HI R2, R0, 0x2aaaaaab, RZ ;  /* 0x2aaaaaab00027827 */ /* 0x000fca00078e02ff */
[----:B------:R-:W-:-:S04]  /*00e0*/  SHF.R.U32.HI R3, RZ, 0x1f, R2 ;  /* 0x0000001fff037819 */ /* 0x000fc80000011602 */
[----:B------:R-:W-:-:S05]  /*00f0*/  LEA.HI R3, R2, R3, RZ, 0x1e ;  /* 0x0000000302037211 */ /* 0x000fca00078ff0ff */
[----:B------:R-:W-:-:S04]  /*0100*/  IMAD R15, R3, -0x18, R0 ;  /* 0xffffffe8030f7824 */ /* 0x000fc800078e0200 */
[----:B--2---:R-:W-:-:S05]  /*0110*/  IMAD.WIDE R8, R15, 0x4, R8 ;  /* 0x000000040f087825 */ /* 0x004fca00078e0208 */
[----:B------:R2:W3:Y:S01]  /*0120*/  @!P2 LDG.E.EL R14, desc[UR4][R8.64] ;  /* 0x00000004080ea981 */ /* 0x0004e2000c2e1900 */
[----:B------:R-:W-:Y:S01]  /*0130*/  CS2R R2, SRZ ;  /* 0x0000000000027805 */ /* 0x000fe2000001ff00 */
[----:B----4-:R-:W-:-:S04]  /*0140*/  IMAD.WIDE R4, R0, 0x4, R4 ;  /* 0x0000000400047825 */ /* 0x010fc800078e0204 */
[C---:B-----5:R-:W-:Y:S01]  /*0150*/  IMAD.WIDE R6, R15.reuse, 0x4, R6 ;  /* 0x000000040f067825 */ /* 0x060fe200078e0206 */
[----:B------:R4:W5:Y:S03]  /*0160*/  @!P2 LDG.E R2, desc[UR4][R4.64] ;  /* 0x000000040402a981 */ /* 0x000966000c1e1900 */
[C---:B0-2---:R-:W-:Y:S01]  /*0170*/  IMAD.WIDE R8, R15.reuse, 0x4, R10 ;  /* 0x000000040f087825 */ /* 0x045fe200078e020a */
[----:B------:R0:W5:Y:S03]  /*0180*/  @!P2 LDG.E.EL R3, desc[UR4][R6.64] ;  /* 0x000000040603a981 */ /* 0x000166000c2e1900 */
[----:B-1----:R-:W-:Y:S01]  /*0190*/  IMAD.WIDE R10, R15, 0x4, R12 ;  /* 0x000000040f0a7825 */ /* 0x002fe200078e020c */
[----:B------:R-:W-:Y:S01]  /*01a0*/  CS2R R12, SRZ ;  /* 0x00000000000c7805 */ /* 0x000fe2000001ff00 */
[----:B----4-:R-:W1:Y:S05]  /*01b0*/  LDC.64 R4, c[0x0][0x238] ;  /* 0x00008e00ff047b82 */ /* 0x010e6a0000000a00 */
[----:B------:R-:W2:Y:S04]  /*01c0*/  @!P2 LDG.E.EL R12, desc[UR4][R8.64] ;  /* 0x00000004080ca981 */ /* 0x000ea8000c2e1900 */
[----:B------:R-:W2:Y:S01]  /*01d0*/  @!P2 LDG.E.EL R13, desc[UR4][R10.64] ;  /* 0x000000040a0da981 */ /* 0x000ea2000c2e1900 */
[----:B0-----:R-:W-:Y:S01]  /*01e0*/  MOV R6, 0x3e800000 ;  /* 0x3e80000000067802 */ /* 0x001fe20000000f00 */
[----:B---3--:R-:W-:-:S04]  /*01f0*/  FADD R14, R14, 9.9999997473787516356e-06 ;  /* 0x3727c5ac0e0e7421 */ /* 0x008fc80000000000 */
[----:B------:R-:W0:Y:S01]  /*0200*/  MUFU.SQRT R15, R14 ;  /* 0x0000000e000f7308 */ /* 0x000e220000002000 */
[----:B-----5:R-:W-:Y:S01]  /*0210*/  FADD R2, -R3, R2 ;  /* 0x0000000203027221 */ /* 0x020fe20000000100 */
[C---:B0-----:R-:W-:Y:S02]  /*0220*/  FSETP.GT.AND P0, PT, R15.reuse, 8.50705917302346158658e+37, PT ;  /* 0x7e8000000f00780b */ /* 0x041fe40003f04000 */
[----:B------:R-:W-:Y:S02]  /*0230*/  FSETP.GEU.AND P1, PT, R15, 1.175494350822287508e-38, PT ;  /* 0x008000000f00780b */ /* 0x000fe40003f2e000 */
[----:B------:R-:W-:-:S09]  /*0240*/  FSEL R6, R6, 1, P0 ;  /* 0x3f80000006067808 */ /* 0x000fd20000000000 */
[----:B------:R-:W-:Y:S02]  /*0250*/  @P0 FMUL R15, R15, 0.25 ;  /* 0x3e8000000f0f0820 */ /* 0x000fe40000400000 */
[----:B------:R-:W-:Y:S02]  /*0260*/  @!P1 FMUL R6, R6, 16777216 ;  /* 0x4b80000006069820 */ /* 0x000fe40000400000 */
[----:B------:R-:W-:-:S06]  /*0270*/  @!P1 FMUL R15, R15, 16777216 ;  /* 0x4b8000000f0f9820 */ /* 0x000fcc0000400000 */
[----:B------:R-:W0:Y:S02]  /*0280*/  MUFU.RCP R15, R15 ;  /* 0x0000000f000f7308 */ /* 0x000e240000001000 */
[----:B0-----:R-:W-:-:S04]  /*0290*/  FMUL R3, R15, R6 ;  /* 0x000000060f037220 */ /* 0x001fc80000400000 */
[----:B------:R-:W-:Y:S01]  /*02a0*/  FMUL R6, R2, R3 ;  /* 0x0000000302067220 */ /* 0x000fe20000400000 */
[----:B-1----:R-:W-:-:S04]  /*02b0*/  IMAD.WIDE R2, R0, 0x4, R4 ;  /* 0x0000000400027825 */ /* 0x002fc800078e0204 */
[----:B--2---:R-:W-:Y:S01]  /*02c0*/  FFMA R13, R6, R12, R13 ;  /* 0x0000000c060d7223 */ /* 0x004fe2000000000d */
[----:B------:R-:W-:Y:S06]  /*02d0*/  @P2 EXIT ;  /* 0x000000000000294d */ /* 0x000fec0003800000 */
[----:B------:R-:W-:Y:S01]  /*02e0*/  STG.E desc[UR4][R2.64], R13 ;  /* 0x0000000d02007986 */ /* 0x000fe2000c101904 */
[----:B------:R-:W-:Y:S05]  /*02f0*/  EXIT ;  /* 0x000000000000794d */ /* 0x000fea0003800000 */
.L_x_0:
[----:B------:R-:W-:-:S00]  /*0300*/  BRA `(.L_x_0) ;  /* 0xfffffffc00fc7947 */ /* 0x000fc0000383ffff */
[----:B------:R-:W-:-:S00]  /*0310*/  NOP ;  /* 0x0000000000007918 */ /* 0x000fc00000000000 */
        /* <DEDUP_REMOVED lines=14> */
.L_x_1:


//--------------------- .nv.global.init           --------------------------
	.section	.nv.global.init,"aw",@progbits
.nv.global.init:
	.type		_$_str,@object
	.size		_$_str,(_$_str_$_2 - _$_str)
_$_str:
        /*0000*/ 	.byte	0x5f, 0x5f, 0x43, 0x55, 0x44, 0x41, 0x5f, 0x46, 0x54, 0x5a, 0x00
	.type		_$_str_$_2,@object
	.size		_$_str_$_2,(.L_1 - _$_str_$_2)
_$_str_$_2:
        /*000b*/ 	.byte	0x5f, 0x5f, 0x43, 0x55, 0x44, 0x41, 0x5f, 0x50, 0x52, 0x45, 0x43, 0x5f, 0x53, 0x51, 0x52, 0x54
        /*001b*/ 	.byte	0x00
.L_1:


//--------------------- .nv.constant0.triton_poi_fused__native_batch_norm_legit_no_training_6 --------------------------
	.section	.nv.constant0.triton_poi_fused__native_batch_norm_legit_no_training_6,"a",@progbits
	.sectionflags	@""
	.align	4
.nv.constant0.triton_poi_fused__native_batch_norm_legit_no_training_6:
	.zero		580
